	.headerflags	@"EF_CUDA_TEXMODE_UNIFIED EF_CUDA_64BIT_ADDRESS EF_CUDA_ACCELERATORS EF_CUDA_SM90 EF_CUDA_VIRTUAL_SM(EF_CUDA_SM90)"
	.elftype	@"ET_EXEC"


//--------------------- .nv.info                  --------------------------
	.section	.nv.info,"",@"SHT_CUDA_INFO"
	.align	4


	//----- nvinfo : EIATTR_REGCOUNT
	.align		4
        /*0000*/ 	.byte	0x04, 0x2f
        /*0002*/ 	.short	(.L_1 - .L_0)
	.align		4
.L_0:
        /*0004*/ 	.word	index@(triton_poi_fused_cat_max_pool2d_with_indices_0)
        /*0008*/ 	.word	0x0000001c


	//----- nvinfo : EIATTR_MIN_STACK_SIZE
	.align		4
.L_1:
        /*000c*/ 	.byte	0x04, 0x12
        /*000e*/ 	.short	(.L_3 - .L_2)
	.align		4
.L_2:
        /*0010*/ 	.word	index@(triton_poi_fused_cat_max_pool2d_with_indices_0)
        /*0014*/ 	.word	0x00000000


	//----- nvinfo : EIATTR_FRAME_SIZE
	.align		4
.L_3:
        /*0018*/ 	.byte	0x04, 0x11
        /*001a*/ 	.short	(.L_5 - .L_4)
	.align		4
.L_4:
        /*001c*/ 	.word	index@(triton_poi_fused_cat_max_pool2d_with_indices_0)
        /*0020*/ 	.word	0x00000000


	//----- nvinfo : EIATTR_MIN_STACK_SIZE
	.align		4
.L_5:
        /*0024*/ 	.byte	0x04, 0x12
        /*0026*/ 	.short	(.L_7 - .L_6)
	.align		4
.L_6:
        /*0028*/ 	.word	index@(triton_poi_fused_cat_max_pool2d_with_indices_0)
        /*002c*/ 	.word	0x00000000
.L_7:


//--------------------- .nv.info.triton_poi_fused_cat_max_pool2d_with_indices_0 --------------------------
	.section	.nv.info.triton_poi_fused_cat_max_pool2d_with_indices_0,"",@"SHT_CUDA_INFO"
	.sectionflags	@""
	.align	4


	//----- nvinfo : EIATTR_CUDA_API_VERSION
	.align		4
        /*0000*/ 	.byte	0x04, 0x37
        /*0002*/ 	.short	(.L_9 - .L_8)
.L_8:
        /*0004*/ 	.word	0x0000007c


	//----- nvinfo : EIATTR_KPARAM_INFO
	.align		4
.L_9:
        /*0008*/ 	.byte	0x04, 0x17
        /*000a*/ 	.short	(.L_11 - .L_10)
.L_10:
        /*000c*/ 	.word	0x00000000
        /*0010*/ 	.short	0x0003
        /*0012*/ 	.short	0x0018
        /*0014*/ 	.byte	0x00, 0xf0, 0x11, 0x00


	//----- nvinfo : EIATTR_KPARAM_INFO
	.align		4
.L_11:
        /*0018*/ 	.byte	0x04, 0x17
        /*001a*/ 	.short	(.L_13 - .L_12)
.L_12:
        /*001c*/ 	.word	0x00000000
        /*0020*/ 	.short	0x0002
        /*0022*/ 	.short	0x0010
        /*0024*/ 	.byte	0x00, 0xf4, 0x21, 0x00


	//----- nvinfo : EIATTR_KPARAM_INFO
	.align		4
.L_13:
        /*0028*/ 	.byte	0x04, 0x17
        /*002a*/ 	.short	(.L_15 - .L_14)
.L_14:
        /*002c*/ 	.word	0x00000000
        /*0030*/ 	.short	0x0001
        /*0032*/ 	.short	0x0008
        /*0034*/ 	.byte	0x00, 0xf4, 0x21, 0x00


	//----- nvinfo : EIATTR_KPARAM_INFO
	.align		4
.L_15:
        /*0038*/ 	.byte	0x04, 0x17
        /*003a*/ 	.short	(.L_17 - .L_16)
.L_16:
        /*003c*/ 	.word	0x00000000
        /*0040*/ 	.short	0x0000
        /*0042*/ 	.short	0x0000
        /*0044*/ 	.byte	0x00, 0xf4, 0x21, 0x00


	//----- nvinfo : EIATTR_SPARSE_MMA_MASK
	.align		4
.L_17:
        /*0048*/ 	.byte	0x03, 0x50
        /*004a*/ 	.short	0x0000


	//----- nvinfo : EIATTR_MAXREG_COUNT
	.align		4
        /*004c*/ 	.byte	0x03, 0x1b
        /*004e*/ 	.short	0x00ff


	//----- nvinfo : EIATTR_EXIT_INSTR_OFFSETS
	.align		4
        /*0050*/ 	.byte	0x04, 0x1c
        /*0052*/ 	.short	(.L_19 - .L_18)


	//   ....[0]....
.L_18:
        /*0054*/ 	.word	0x00001a30


	//   ....[1]....
        /*0058*/ 	.word	0x00001a50


	//----- nvinfo : EIATTR_REQNTID
	.align		4
.L_19:
        /*005c*/ 	.byte	0x04, 0x10
        /*005e*/ 	.short	(.L_21 - .L_20)
.L_20:
        /*0060*/ 	.word	0x00000080
        /*0064*/ 	.word	0x00000001
        /*0068*/ 	.word	0x00000001


	//----- nvinfo : EIATTR_CBANK_PARAM_SIZE
	.align		4
.L_21:
        /*006c*/ 	.byte	0x03, 0x19
        /*006e*/ 	.short	0x001c


	//----- nvinfo : EIATTR_PARAM_CBANK
	.align		4
        /*0070*/ 	.byte	0x04, 0x0a
        /*0072*/ 	.short	(.L_23 - .L_22)
	.align		4
.L_22:
        /*0074*/ 	.word	index@(.nv.constant0.triton_poi_fused_cat_max_pool2d_with_indices_0)
        /*0078*/ 	.short	0x0210
        /*007a*/ 	.short	0x001c


	//----- nvinfo : EIATTR_SW_WAR
	.align		4
.L_23:
        /*007c*/ 	.byte	0x04, 0x36
        /*007e*/ 	.short	(.L_25 - .L_24)
.L_24:
        /*0080*/ 	.word	0x00000008
.L_25:


//--------------------- .nv.callgraph             --------------------------
	.section	.nv.callgraph,"",@"SHT_CUDA_CALLGRAPH"
	.align	4
	.sectionentsize	8
	.align		4
        /*0000*/ 	.word	0x00000000
	.align		4
        /*0004*/ 	.word	0xffffffff
	.align		4
        /*0008*/ 	.word	0x00000000
	.align		4
        /*000c*/ 	.word	0xfffffffe
	.align		4
        /*0010*/ 	.word	0x00000000
	.align		4
        /*0014*/ 	.word	0xfffffffd
	.align		4
        /*0018*/ 	.word	0x00000000
	.align		4
        /*001c*/ 	.word	0xfffffffc


//--------------------- .text.triton_poi_fused_cat_max_pool2d_with_indices_0 --------------------------
	.section	.text.triton_poi_fused_cat_max_pool2d_with_indices_0,"ax",@progbits
	.align	128
        .global         triton_poi_fused_cat_max_pool2d_with_indices_0
        .type           triton_poi_fused_cat_max_pool2d_with_indices_0,@function
        .size           triton_poi_fused_cat_max_pool2d_with_indices_0,(.L_x_1 - triton_poi_fused_cat_max_pool2d_with_indices_0)
        .other          triton_poi_fused_cat_max_pool2d_with_indices_0,@"STO_CUDA_ENTRY STV_DEFAULT"
triton_poi_fused_cat_max_pool2d_with_indices_0:
.text.triton_poi_fused_cat_max_pool2d_with_indices_0:
[----:B------:R-:W0:Y:S01]  /*0000*/  LDC R1, c[0x0][0x28] ;  /* 0x00000a00ff017b82 */ /* 0x000e220000000800 */
[----:B------:R-:W1:Y:S07]  /*0010*/  S2R R0, SR_TID.X ;  /* 0x0000000000007919 */ /* 0x000e6e0000002100 */
[----:B------:R-:W2:Y:S01]  /*0020*/  LDC.64 R2, c[0x0][0x210] ;  /* 0x00008400ff027b82 */ /* 0x000ea20000000a00 */
[----:B------:R-:W-:Y:S01]  /*0030*/  CS2R R12, SRZ ;  /* 0x00000000000c7805 */ /* 0x000fe2000001ff00 */
[----:B------:R-:W-:Y:S01]  /*0040*/  ULDC.64 UR4, c[0x0][0x208] ;  /* 0x0000820000047ab9 */ /* 0x000fe20000000a00 */
[----:B------:R-:W3:Y:S01]  /*0050*/  S2R R7, SR_CTAID.X ;  /* 0x0000000000077919 */ /* 0x000ee20000002500 */
[----:B-1----:R-:W-:Y:S01]  /*0060*/  IMAD.SHL.U32 R0, R0, 0x2, RZ ;  /* 0x0000000200007824 */ /* 0x002fe200078e00ff */
[----:B---3--:R-:W-:-:S04]  /*0070*/  SHF.R.S32.HI R6, RZ, 0x17, R7 ;  /* 0x00000017ff067819 */ /* 0x008fc80000011407 */
[----:B------:R-:W-:Y:S02]  /*0080*/  LOP3.LUT R0, R0, 0xfe, RZ, 0xc0, !PT ;  /* 0x000000fe00007812 */ /* 0x000fe400078ec0ff */
[----:B------:R-:W-:-:S03]  /*0090*/  SGXT R6, R6, 0x1 ;  /* 0x000000010606781a */ /* 0x000fc60000000200 */
[----:B------:R-:W-:-:S04]  /*00a0*/  IMAD R7, R7, 0x100, R0 ;  /* 0x0000010007077824 */ /* 0x000fc800078e0200 */
[----:B------:R-:W-:Y:S01]  /*00b0*/  VIADD R5, R7, 0xfffffff6 ;  /* 0xfffffff607057836 */ /* 0x000fe20000000000 */
[----:B------:R-:W-:-:S04]  /*00c0*/  LEA.HI R0, R6, R7, RZ, 0x2 ;  /* 0x0000000706007211 */ /* 0x000fc800078f10ff */
[----:B------:R-:W-:Y:S02]  /*00d0*/  SHF.R.S32.HI R11, RZ, 0x2, R0 ;  /* 0x00000002ff0b7819 */ /* 0x000fe40000011400 */
[----:B------:R-:W-:Y:S02]  /*00e0*/  LOP3.LUT R8, R0, 0xfffffffc, RZ, 0xc0, !PT ;  /* 0xfffffffc00087812 */ /* 0x000fe400078ec0ff */
[----:B------:R-:W-:-:S03]  /*00f0*/  LEA.HI R4, R11, R11, RZ, 0x2 ;  /* 0x0000000b0b047211 */ /* 0x000fc600078f10ff */
[----:B------:R-:W-:Y:S01]  /*0100*/  IMAD.IADD R8, R7, 0x1, -R8 ;  /* 0x0000000107087824 */ /* 0x000fe200078e0a08 */
[----:B------:R-:W-:-:S05]  /*0110*/  LOP3.LUT R4, R4, 0xfffffffc, RZ, 0xc0, !PT ;  /* 0xfffffffc04047812 */ /* 0x000fca00078ec0ff */
[----:B------:R-:W-:Y:S02]  /*0120*/  IMAD.IADD R11, R11, 0x1, -R4 ;  /* 0x000000010b0b7824 */ /* 0x000fe400078e0a04 */
[----:B--2---:R-:W-:-:S03]  /*0130*/  IMAD.WIDE R4, R5, 0x4, R2 ;  /* 0x0000000405047825 */ /* 0x004fc600078e0202 */
[----:B------:R-:W-:-:S04]  /*0140*/  ISETP.GT.AND P0, PT, R11, 0x1, PT ;  /* 0x000000010b00780c */ /* 0x000fc80003f04270 */
[----:B------:R-:W-:-:S04]  /*0150*/  ISETP.GT.AND P6, PT, R8, 0x1, P0 ;  /* 0x000000010800780c */ /* 0x000fc800007c4270 */
[----:B------:R-:W-:-:S13]  /*0160*/  ISETP.LT.AND P6, PT, R7, 0x100, P6 ;  /* 0x000001000700780c */ /* 0x000fda00037c1270 */
[----:B------:R1:W2:Y:S01]  /*0170*/  @P6 LDG.E.64 R12, desc[UR4][R4.64] ;  /* 0x00000004040c6981 */ /* 0x0002a2000c1e1b00 */
[C---:B------:R-:W-:Y:S01]  /*0180*/  VIADD R9, R7.reuse, 0x1 ;  /* 0x0000000107097836 */ /* 0x040fe20000000000 */
[C---:B------:R-:W-:Y:S01]  /*0190*/  ISETP.GT.AND P5, PT, R8.reuse, RZ, P0 ;  /* 0x000000ff0800720c */ /* 0x040fe200007a4270 */
[----:B------:R-:W-:Y:S01]  /*01a0*/  VIADD R15, R7, 0xfffffff7 ;  /* 0xfffffff7070f7836 */ /* 0x000fe20000000000 */
[----:B------:R-:W-:Y:S01]  /*01b0*/  ISETP.GT.AND P3, PT, R8, -0x1, P0 ;  /* 0xffffffff0800780c */ /* 0x000fe20000764270 */
[----:B------:R-:W-:Y:S01]  /*01c0*/  IMAD.MOV.U32 R10, RZ, RZ, RZ ;  /* 0x000000ffff0a7224 */ /* 0x000fe200078e00ff */
[----:B------:R-:W-:Y:S01]  /*01d0*/  LEA.HI R6, R6, R9, RZ, 0x2 ;  /* 0x0000000906067211 */ /* 0x000fe200078f10ff */
[----:B------:R-:W-:Y:S01]  /*01e0*/  IMAD.WIDE R14, R15, 0x4, R2 ;  /* 0x000000040f0e7825 */ /* 0x000fe200078e0202 */
[----:B------:R-:W-:Y:S02]  /*01f0*/  ISETP.LT.AND P5, PT, R7, 0x100, P5 ;  /* 0x000001000700780c */ /* 0x000fe40002fa1270 */
[----:B------:R-:W-:-:S05]  /*0200*/  LOP3.LUT R6, R6, 0xfffffffc, RZ, 0xc0, !PT ;  /* 0xfffffffc06067812 */ /* 0x000fca00078ec0ff */
[----:B------:R-:W-:-:S05]  /*0210*/  IMAD.IADD R9, R9, 0x1, -R6 ;  /* 0x0000000109097824 */ /* 0x000fca00078e0a06 */
[----:B------:R-:W-:Y:S01]  /*0220*/  ISETP.GT.AND P4, PT, R9, RZ, P0 ;  /* 0x000000ff0900720c */ /* 0x000fe20000784270 */
[----:B------:R3:W4:Y:S03]  /*0230*/  @P5 LDG.E R10, desc[UR4][R14.64] ;  /* 0x000000040e0a5981 */ /* 0x000726000c1e1900 */
[C---:B------:R-:W-:Y:S01]  /*0240*/  ISETP.LT.AND P4, PT, R7.reuse, 0x100, P4 ;  /* 0x000001000700780c */ /* 0x040fe20002781270 */
[C---:B------:R-:W-:Y:S01]  /*0250*/  VIADD R21, R7.reuse, 0xfffffff8 ;  /* 0xfffffff807157836 */ /* 0x040fe20000000000 */
[----:B------:R-:W-:Y:S02]  /*0260*/  ISETP.LT.AND P3, PT, R7, 0x100, P3 ;  /* 0x000001000700780c */ /* 0x000fe40001f61270 */
[----:B------:R-:W-:Y:S01]  /*0270*/  CS2R R18, SRZ ;  /* 0x0000000000127805 */ /* 0x000fe2000001ff00 */
[----:B------:R-:W-:Y:S01]  /*0280*/  IMAD.WIDE R20, R21, 0x4, R2 ;  /* 0x0000000415147825 */ /* 0x000fe200078e0202 */
[----:B------:R-:W-:-:S02]  /*0290*/  ISETP.LT.U32.AND P2, PT, R8, 0x4, P0 ;  /* 0x000000040800780c */ /* 0x000fc40000741070 */
[----:B-1----:R-:W-:Y:S01]  /*02a0*/  CS2R R4, SRZ ;  /* 0x0000000000047805 */ /* 0x002fe2000001ff00 */
[----:B------:R-:W-:Y:S02]  /*02b0*/  VIADD R0, R9, 0x1 ;  /* 0x0000000109007836 */ /* 0x000fe40000000000 */
[----:B------:R-:W-:Y:S02]  /*02c0*/  VIADD R6, R8, 0x2 ;  /* 0x0000000208067836 */ /* 0x000fe40000000000 */
[----:B------:R-:W5:Y:S01]  /*02d0*/  @P4 LDG.E R19, desc[UR4][R20.64] ;  /* 0x0000000414134981 */ /* 0x000f62000c1e1900 */
[C---:B------:R-:W-:Y:S02]  /*02e0*/  ISETP.LT.AND P2, PT, R7.reuse, 0x100, P2 ;  /* 0x000001000700780c */ /* 0x040fe40001741270 */
[----:B------:R-:W-:Y:S01]  /*02f0*/  ISETP.LT.U32.AND P1, PT, R0, 0x4, P0 ;  /* 0x000000040000780c */ /* 0x000fe20000721070 */
[C---:B------:R-:W-:Y:S01]  /*0300*/  VIADD R17, R7.reuse, 0xfffffff9 ;  /* 0xfffffff907117836 */ /* 0x040fe20000000000 */
[----:B------:R-:W-:Y:S01]  /*0310*/  ISETP.GE.U32.AND P0, PT, R6, 0x4, PT ;  /* 0x000000040600780c */ /* 0x000fe20003f06070 */
[----:B------:R1:W5:Y:S01]  /*0320*/  @P3 LDG.E.64 R4, desc[UR4][R20.64] ;  /* 0x0000000414043981 */ /* 0x000362000c1e1b00 */
[----:B------:R-:W-:Y:S01]  /*0330*/  ISETP.LT.AND P1, PT, R7, 0x100, P1 ;  /* 0x000001000700780c */ /* 0x000fe20000f21270 */
[----:B------:R-:W-:Y:S01]  /*0340*/  IMAD.WIDE R16, R17, 0x4, R2 ;  /* 0x0000000411107825 */ /* 0x000fe200078e0202 */
[----:B---3--:R-:W-:-:S05]  /*0350*/  CS2R R14, SRZ ;  /* 0x00000000000e7805 */ /* 0x008fca000001ff00 */
[----:B------:R3:W3:Y:S01]  /*0360*/  @P2 LDG.E R18, desc[UR4][R16.64] ;  /* 0x0000000410122981 */ /* 0x0006e2000c1e1900 */
[----:B-1----:R-:W-:Y:S01]  /*0370*/  IMAD.MOV.U32 R21, RZ, RZ, RZ ;  /* 0x000000ffff157224 */ /* 0x002fe200078e00ff */
[----:B--2---:R-:W-:Y:S02]  /*0380*/  SEL R23, R12, 0xff800000, P6 ;  /* 0xff8000000c177807 */ /* 0x004fe40003000000 */
[----:B------:R-:W-:Y:S02]  /*0390*/  SEL R22, R13, 0xff800000, P6 ;  /* 0xff8000000d167807 */ /* 0x000fe40003000000 */
[----:B------:R-:W-:Y:S01]  /*03a0*/  ISETP.GT.AND P6, PT, R11, 0x1, !P0 ;  /* 0x000000010b00780c */ /* 0x000fe200047c4270 */
[----:B------:R-:W-:-:S03]  /*03b0*/  VIADD R13, R7, 0xfffffffa ;  /* 0xfffffffa070d7836 */ /* 0x000fc60000000000 */
[----:B------:R-:W-:Y:S01]  /*03c0*/  ISETP.LT.AND P6, PT, R7, 0x100, P6 ;  /* 0x000001000700780c */ /* 0x000fe200037c1270 */
[----:B------:R-:W-:-:S05]  /*03d0*/  IMAD.WIDE R12, R13, 0x4, R2 ;  /* 0x000000040d0c7825 */ /* 0x000fca00078e0202 */
[----:B------:R-:W2:Y:S07]  /*03e0*/  @P1 LDG.E R21, desc[UR4][R12.64] ;  /* 0x000000040c151981 */ /* 0x000eae000c1e1900 */
[----:B------:R-:W2:Y:S01]  /*03f0*/  @P6 LDG.E.64 R14, desc[UR4][R12.64] ;  /* 0x000000040c0e6981 */ /* 0x000ea2000c1e1b00 */
[----:B----4-:R-:W-:-:S04]  /*0400*/  SEL R20, R10, 0xff800000, P5 ;  /* 0xff8000000a147807 */ /* 0x010fc80002800000 */
[C---:B------:R-:W-:Y:S02]  /*0410*/  FSETP.GT.AND P5, PT, R20.reuse, R23, PT ;  /* 0x000000171400720b */ /* 0x040fe40003fa4000 */
[----:B-----5:R-:W-:Y:S02]  /*0420*/  SEL R19, R19, 0xff800000, P4 ;  /* 0xff80000013137807 */ /* 0x020fe40002000000 */
[----:B------:R-:W-:-:S09]  /*0430*/  FSETP.NAN.AND P4, PT, R20, R20, PT ;  /* 0x000000141400720b */ /* 0x000fd20003f88000 */
[----:B------:R-:W-:Y:S02]  /*0440*/  @!P5 FSEL R20, R20, R23, P4 ;  /* 0x000000171414d208 */ /* 0x000fe40002000000 */
[----:B------:R-:W-:Y:S02]  /*0450*/  FSETP.GT.AND P5, PT, R19, R22, PT ;  /* 0x000000161300720b */ /* 0x000fe40003fa4000 */
[----:B---3--:R-:W-:Y:S02]  /*0460*/  SEL R17, R4, 0xff800000, P3 ;  /* 0xff80000004117807 */ /* 0x008fe40001800000 */
[----:B------:R-:W-:Y:S02]  /*0470*/  SEL R5, R5, 0xff800000, P3 ;  /* 0xff80000005057807 */ /* 0x000fe40001800000 */
[----:B------:R-:W-:Y:S02]  /*0480*/  FSETP.GEU.AND P4, PT, R20, R17, PT ;  /* 0x000000111400720b */ /* 0x000fe40003f8e000 */
[----:B------:R-:W-:-:S02]  /*0490*/  SEL R18, R18, 0xff800000, P2 ;  /* 0xff80000012127807 */ /* 0x000fc40001000000 */
[----:B------:R-:W-:Y:S02]  /*04a0*/  FSETP.NAN.AND P3, PT, R19, R19, PT ;  /* 0x000000131300720b */ /* 0x000fe40003f68000 */
[----:B------:R-:W-:Y:S02]  /*04b0*/  FSETP.NAN.AND P2, PT, R5, R5, PT ;  /* 0x000000050500720b */ /* 0x000fe40003f48000 */
[----:B------:R-:W-:Y:S02]  /*04c0*/  @!P5 FSEL R19, R19, R22, P3 ;  /* 0x000000161313d208 */ /* 0x000fe40001800000 */
[C---:B------:R-:W-:Y:S02]  /*04d0*/  FSETP.NAN.AND P5, PT, R17.reuse, R17, PT ;  /* 0x000000111100720b */ /* 0x040fe40003fa8000 */
[----:B------:R-:W-:Y:S02]  /*04e0*/  FSETP.NAN.AND P3, PT, R18, R18, PT ;  /* 0x000000121200720b */ /* 0x000fe40003f68000 */
[----:B------:R-:W-:-:S04]  /*04f0*/  @P4 FSEL R17, R17, R20, P5 ;  /* 0x0000001411114208 */ /* 0x000fc80002800000 */
[----:B------:R-:W-:-:S07]  /*0500*/  FSETP.GEU.AND P5, PT, R17, R18, PT ;  /* 0x000000121100720b */ /* 0x000fce0003fae000 */
[----:B------:R-:W-:Y:S01]  /*0510*/  @!P3 FSEL R18, R18, R17, !P5 ;  /* 0x000000111212b208 */ /* 0x000fe20006800000 */
[----:B------:R-:W-:Y:S02]  /*0520*/  VIADD R17, R7, 0xfffffffb ;  /* 0xfffffffb07117836 */ /* 0x000fe40000000000 */
[----:B------:R-:W-:Y:S02]  /*0530*/  IMAD.MOV.U32 R20, RZ, RZ, RZ ;  /* 0x000000ffff147224 */ /* 0x000fe400078e00ff */
[----:B------:R-:W-:-:S04]  /*0540*/  IMAD.WIDE R16, R17, 0x4, R2 ;  /* 0x0000000411107825 */ /* 0x000fc800078e0202 */
[----:B------:R-:W-:Y:S01]  /*0550*/  IMAD.MOV.U32 R22, RZ, RZ, RZ ;  /* 0x000000ffff167224 */ /* 0x000fe200078e00ff */
[----:B--2---:R-:W-:Y:S02]  /*0560*/  SEL R10, R21, 0xff800000, P1 ;  /* 0xff800000150a7807 */ /* 0x004fe40000800000 */
[----:B------:R-:W-:Y:S02]  /*0570*/  FSETP.GEU.AND P1, PT, R19, R5, PT ;  /* 0x000000051300720b */ /* 0x000fe40003f2e000 */
[----:B------:R-:W-:Y:S02]  /*0580*/  FSETP.NAN.AND P4, PT, R10, R10, PT ;  /* 0x0000000a0a00720b */ /* 0x000fe40003f88000 */
[----:B------:R-:W-:Y:S02]  /*0590*/  SEL R14, R14, 0xff800000, P6 ;  /* 0xff8000000e0e7807 */ /* 0x000fe40003000000 */
[----:B------:R-:W-:Y:S02]  /*05a0*/  @!P2 FSEL R5, R5, R19, !P1 ;  /* 0x000000130505a208 */ /* 0x000fe40004800000 */
[----:B------:R-:W-:-:S02]  /*05b0*/  ISETP.GT.AND P2, PT, R11, RZ, PT ;  /* 0x000000ff0b00720c */ /* 0x000fc40003f44270 */
[----:B------:R-:W-:Y:S02]  /*05c0*/  FSETP.NAN.AND P1, PT, R14, R14, PT ;  /* 0x0000000e0e00720b */ /* 0x000fe40003f28000 */
[----:B------:R-:W-:Y:S02]  /*05d0*/  FSETP.GEU.AND P5, PT, R5, R10, PT ;  /* 0x0000000a0500720b */ /* 0x000fe40003fae000 */
[----:B------:R-:W-:Y:S02]  /*05e0*/  ISETP.GT.AND P3, PT, R8, 0x1, P2 ;  /* 0x000000010800780c */ /* 0x000fe40001764270 */
[----:B------:R-:W-:Y:S02]  /*05f0*/  @!P4 FSEL R10, R10, R5, !P5 ;  /* 0x000000050a0ac208 */ /* 0x000fe40006800000 */
[----:B------:R-:W-:Y:S02]  /*0600*/  ISETP.LT.AND P3, PT, R7, 0x100, P3 ;  /* 0x000001000700780c */ /* 0x000fe40001f61270 */
[----:B------:R-:W-:-:S02]  /*0610*/  FSETP.GEU.AND P4, PT, R18, R14, PT ;  /* 0x0000000e1200720b */ /* 0x000fc40003f8e000 */
[----:B------:R-:W-:Y:S02]  /*0620*/  CS2R R4, SRZ ;  /* 0x0000000000047805 */ /* 0x000fe4000001ff00 */
[----:B------:R-:W-:Y:S02]  /*0630*/  SEL R15, R15, 0xff800000, P6 ;  /* 0xff8000000f0f7807 */ /* 0x000fe40003000000 */
[----:B------:R-:W-:Y:S02]  /*0640*/  @!P1 FSEL R14, R14, R18, !P4 ;  /* 0x000000120e0e9208 */ /* 0x000fe40006000000 */
[----:B------:R-:W-:Y:S02]  /*0650*/  ISETP.GT.AND P4, PT, R8, RZ, P2 ;  /* 0x000000ff0800720c */ /* 0x000fe40001784270 */
[----:B------:R-:W-:Y:S02]  /*0660*/  ISETP.GT.AND P5, PT, R9, RZ, P2 ;  /* 0x000000ff0900720c */ /* 0x000fe400017a4270 */
[----:B------:R-:W-:Y:S01]  /*0670*/  ISETP.LT.AND P4, PT, R7, 0x100, P4 ;  /* 0x000001000700780c */ /* 0x000fe20002781270 */
[----:B------:R1:W2:Y:S01]  /*0680*/  @P3 LDG.E.64 R4, desc[UR4][R12.64] ;  /* 0x000000040c043981 */ /* 0x0002a2000c1e1b00 */
[----:B------:R-:W-:-:S02]  /*0690*/  FSETP.NAN.AND P1, PT, R15, R15, PT ;  /* 0x0000000f0f00720b */ /* 0x000fc40003f28000 */
[C---:B------:R-:W-:Y:S01]  /*06a0*/  ISETP.LT.AND P5, PT, R7.reuse, 0x100, P5 ;  /* 0x000001000700780c */ /* 0x040fe20002fa1270 */
[----:B------:R-:W-:Y:S01]  /*06b0*/  VIADD R19, R7, 0xfffffffc ;  /* 0xfffffffc07137836 */ /* 0x000fe20000000000 */
[----:B------:R-:W-:-:S03]  /*06c0*/  FSETP.GEU.AND P6, PT, R10, R15, PT ;  /* 0x0000000f0a00720b */ /* 0x000fc60003fce000 */
[----:B------:R-:W-:-:S04]  /*06d0*/  IMAD.WIDE R18, R19, 0x4, R2 ;  /* 0x0000000413127825 */ /* 0x000fc800078e0202 */
[----:B------:R-:W3:Y:S02]  /*06e0*/  @P4 LDG.E R20, desc[UR4][R16.64] ;  /* 0x0000000410144981 */ /* 0x000ee4000c1e1900 */
[----:B------:R-:W-:Y:S02]  /*06f0*/  @!P1 FSEL R15, R15, R10, !P6 ;  /* 0x0000000a0f0f9208 */ /* 0x000fe40007000000 */
[----:B------:R-:W-:Y:S01]  /*0700*/  ISETP.GT.AND P1, PT, R8, -0x1, P2 ;  /* 0xffffffff0800780c */ /* 0x000fe20001724270 */
[----:B------:R-:W4:Y:S03]  /*0710*/  @P5 LDG.E R22, desc[UR4][R18.64] ;  /* 0x0000000412165981 */ /* 0x000f26000c1e1900 */
[----:B------:R-:W-:Y:S02]  /*0720*/  ISETP.LT.AND P1, PT, R7, 0x100, P1 ;  /* 0x000001000700780c */ /* 0x000fe40000f21270 */
[----:B-1----:R-:W-:-:S11]  /*0730*/  CS2R R12, SRZ ;  /* 0x00000000000c7805 */ /* 0x002fd6000001ff00 */
[----:B------:R1:W5:Y:S02]  /*0740*/  @P1 LDG.E.64 R12, desc[UR4][R18.64] ;  /* 0x00000004120c1981 */ /* 0x000364000c1e1b00 */
[----:B01----:R-:W-:-:S04]  /*0750*/  VIADD R19, R7, 0xfffffffd ;  /* 0xfffffffd07137836 */ /* 0x003fc80000000000 */
[----:B------:R-:W-:Y:S01]  /*0760*/  IMAD.WIDE R18, R19, 0x4, R2 ;  /* 0x0000000413127825 */ /* 0x000fe200078e0202 */
[----:B------:R-:W-:Y:S02]  /*0770*/  CS2R R16, SRZ ;  /* 0x0000000000107805 */ /* 0x000fe4000001ff00 */
[----:B--2---:R-:W-:Y:S02]  /*0780*/  SEL R21, R4, 0xff800000, P3 ;  /* 0xff80000004157807 */ /* 0x004fe40001800000 */
[----:B------:R-:W-:Y:S02]  /*0790*/  SEL R5, R5, 0xff800000, P3 ;  /* 0xff80000005057807 */ /* 0x000fe40001800000 */
[----:B------:R-:W-:Y:S02]  /*07a0*/  FSETP.NAN.AND P6, PT, R21, R21, PT ;  /* 0x000000151500720b */ /* 0x000fe40003fc8000 */
[----:B------:R-:W-:Y:S02]  /*07b0*/  FSETP.NAN.AND P3, PT, R5, R5, PT ;  /* 0x000000050500720b */ /* 0x000fe40003f68000 */
[----:B---3--:R-:W-:-:S02]  /*07c0*/  SEL R20, R20, 0xff800000, P4 ;  /* 0xff80000014147807 */ /* 0x008fc40002000000 */
[----:B------:R-:W-:Y:S02]  /*07d0*/  FSETP.GEU.AND P4, PT, R14, R21, PT ;  /* 0x000000150e00720b */ /* 0x000fe40003f8e000 */
[----:B----4-:R-:W-:Y:S02]  /*07e0*/  SEL R10, R22, 0xff800000, P5 ;  /* 0xff800000160a7807 */ /* 0x010fe40002800000 */
[----:B------:R-:W-:-:S03]  /*07f0*/  FSETP.NAN.AND P5, PT, R20, R20, PT ;  /* 0x000000141400720b */ /* 0x000fc60003fa8000 */
[----:B------:R-:W-:Y:S02]  /*0800*/  @!P6 FSEL R21, R21, R14, !P4 ;  /* 0x0000000e1515e208 */ /* 0x000fe40006000000 */
[----:B------:R-:W-:Y:S02]  /*0810*/  FSETP.GEU.AND P6, PT, R15, R5, PT ;  /* 0x000000050f00720b */ /* 0x000fe40003fce000 */
[----:B------:R-:W-:Y:S02]  /*0820*/  FSETP.NAN.AND P4, PT, R10, R10, PT ;  /* 0x0000000a0a00720b */ /* 0x000fe40003f88000 */
[----:B------:R-:W-:Y:S02]  /*0830*/  @!P3 FSEL R5, R5, R15, !P6 ;  /* 0x0000000f0505b208 */ /* 0x000fe40007000000 */
[----:B------:R-:W-:Y:S02]  /*0840*/  FSETP.GEU.AND P3, PT, R21, R20, PT ;  /* 0x000000141500720b */ /* 0x000fe40003f6e000 */
[----:B------:R-:W-:-:S02]  /*0850*/  ISETP.LT.U32.AND P6, PT, R8, 0x4, P2 ;  /* 0x000000040800780c */ /* 0x000fc400017c1070 */
[----:B------:R-:W-:Y:S02]  /*0860*/  @!P5 FSEL R20, R20, R21, !P3 ;  /* 0x000000151414d208 */ /* 0x000fe40005800000 */
[----:B-----5:R-:W-:Y:S02]  /*0870*/  SEL R21, R12, 0xff800000, P1 ;  /* 0xff8000000c157807 */ /* 0x020fe40000800000 */
[----:B------:R-:W-:Y:S02]  /*0880*/  ISETP.LT.U32.AND P5, PT, R0, 0x4, P2 ;  /* 0x000000040000780c */ /* 0x000fe400017a1070 */
[----:B------:R-:W-:Y:S02]  /*0890*/  ISETP.LT.AND P6, PT, R7, 0x100, P6 ;  /* 0x000001000700780c */ /* 0x000fe400037c1270 */
[----:B------:R-:W-:Y:S02]  /*08a0*/  FSETP.GEU.AND P3, PT, R5, R10, PT ;  /* 0x0000000a0500720b */ /* 0x000fe40003f6e000 */
[----:B------:R-:W-:-:S02]  /*08b0*/  FSETP.NAN.AND P2, PT, R21, R21, PT ;  /* 0x000000151500720b */ /* 0x000fc40003f48000 */
[----:B------:R-:W-:Y:S02]  /*08c0*/  ISETP.LT.AND P5, PT, R7, 0x100, P5 ;  /* 0x000001000700780c */ /* 0x000fe40002fa1270 */
[----:B------:R-:W-:Y:S01]  /*08d0*/  @!P4 FSEL R10, R10, R5, !P3 ;  /* 0x000000050a0ac208 */ /* 0x000fe20005800000 */
[----:B------:R-:W-:Y:S01]  /*08e0*/  IMAD.MOV.U32 R12, RZ, RZ, RZ ;  /* 0x000000ffff0c7224 */ /* 0x000fe200078e00ff */
[----:B------:R-:W-:Y:S01]  /*08f0*/  ISETP.GT.AND P3, PT, R11, RZ, !P0 ;  /* 0x000000ff0b00720c */ /* 0x000fe20004764270 */
[C---:B------:R-:W-:Y:S01]  /*0900*/  VIADD R5, R7.reuse, 0xfffffffe ;  /* 0xfffffffe07057836 */ /* 0x040fe20000000000 */
[----:B------:R-:W-:Y:S01]  /*0910*/  FSETP.GEU.AND P4, PT, R20, R21, PT ;  /* 0x000000151400720b */ /* 0x000fe20003f8e000 */
[----:B------:R-:W-:Y:S01]  /*0920*/  IMAD.MOV.U32 R22, RZ, RZ, RZ ;  /* 0x000000ffff167224 */ /* 0x000fe200078e00ff */
[----:B------:R-:W-:Y:S01]  /*0930*/  ISETP.LT.AND P3, PT, R7, 0x100, P3 ;  /* 0x000001000700780c */ /* 0x000fe20001f61270 */
[----:B------:R-:W-:Y:S01]  /*0940*/  IMAD.WIDE R4, R5, 0x4, R2 ;  /* 0x0000000405047825 */ /* 0x000fe200078e0202 */
[----:B------:R0:W2:Y:S01]  /*0950*/  @P6 LDG.E R12, desc[UR4][R18.64] ;  /* 0x00000004120c6981 */ /* 0x0000a2000c1e1900 */
[----:B------:R-:W-:-:S02]  /*0960*/  @!P2 FSEL R21, R21, R20, !P4 ;  /* 0x000000141515a208 */ /* 0x000fc40006000000 */
[----:B------:R-:W-:Y:S01]  /*0970*/  ISETP.GT.AND P4, PT, R11, -0x1, PT ;  /* 0xffffffff0b00780c */ /* 0x000fe20003f84270 */
[----:B------:R-:W3:Y:S03]  /*0980*/  @P5 LDG.E R22, desc[UR4][R4.64] ;  /* 0x0000000404165981 */ /* 0x000ee6000c1e1900 */
[----:B------:R-:W-:-:S04]  /*0990*/  ISETP.GT.AND P2, PT, R8, 0x1, P4 ;  /* 0x000000010800780c */ /* 0x000fc80002744270 */
[----:B------:R-:W4:Y:S01]  /*09a0*/  @P3 LDG.E.64 R16, desc[UR4][R4.64] ;  /* 0x0000000404103981 */ /* 0x000f22000c1e1b00 */
[----:B------:R-:W-:Y:S02]  /*09b0*/  ISETP.LT.AND P2, PT, R7, 0x100, P2 ;  /* 0x000001000700780c */ /* 0x000fe40001741270 */
[----:B------:R-:W-:-:S11]  /*09c0*/  CS2R R14, SRZ ;  /* 0x00000000000e7805 */ /* 0x000fd6000001ff00 */
[----:B------:R1:W5:Y:S01]  /*09d0*/  @P2 LDG.E.64 R14, desc[UR4][R4.64] ;  /* 0x00000004040e2981 */ /* 0x000362000c1e1b00 */
[----:B------:R-:W-:-:S04]  /*09e0*/  SEL R13, R13, 0xff800000, P1 ;  /* 0xff8000000d0d7807 */ /* 0x000fc80000800000 */
[----:B------:R-:W-:Y:S01]  /*09f0*/  FSETP.NAN.AND P1, PT, R13, R13, PT ;  /* 0x0000000d0d00720b */ /* 0x000fe20003f28000 */
[----:B0-----:R-:W-:Y:S02]  /*0a00*/  IMAD.MOV.U32 R18, RZ, RZ, RZ ;  /* 0x000000ffff127224 */ /* 0x001fe400078e00ff */
[----:B-1----:R-:W-:-:S04]  /*0a10*/  VIADD R5, R7, 0xffffffff ;  /* 0xffffffff07057836 */ /* 0x002fc80000000000 */
[----:B------:R-:W-:-:S04]  /*0a20*/  IMAD.WIDE R4, R5, 0x4, R2 ;  /* 0x0000000405047825 */ /* 0x000fc800078e0202 */
[----:B------:R-:W-:Y:S01]  /*0a30*/  IMAD.MOV.U32 R20, RZ, RZ, RZ ;  /* 0x000000ffff147224 */ /* 0x000fe200078e00ff */
[----:B--2---:R-:W-:Y:S02]  /*0a40*/  SEL R12, R12, 0xff800000, P6 ;  /* 0xff8000000c0c7807 */ /* 0x004fe40003000000 */
[----:B------:R-:W-:Y:S02]  /*0a50*/  FSETP.GEU.AND P6, PT, R10, R13, PT ;  /* 0x0000000d0a00720b */ /* 0x000fe40003fce000 */
[----:B---3--:R-:W-:Y:S02]  /*0a60*/  SEL R22, R22, 0xff800000, P5 ;  /* 0xff80000016167807 */ /* 0x008fe40002800000 */
[----:B------:R-:W-:Y:S02]  /*0a70*/  FSETP.NAN.AND P5, PT, R12, R12, PT ;  /* 0x0000000c0c00720b */ /* 0x000fe40003fa8000 */
[----:B------:R-:W-:Y:S02]  /*0a80*/  @!P1 FSEL R13, R13, R10, !P6 ;  /* 0x0000000a0d0d9208 */ /* 0x000fe40007000000 */
[----:B------:R-:W-:-:S02]  /*0a90*/  FSETP.NAN.AND P1, PT, R22, R22, PT ;  /* 0x000000161600720b */ /* 0x000fc40003f28000 */
[----:B----4-:R-:W-:Y:S02]  /*0aa0*/  SEL R19, R16, 0xff800000, P3 ;  /* 0xff80000010137807 */ /* 0x010fe40001800000 */
[----:B------:R-:W-:Y:S02]  /*0ab0*/  SEL R17, R17, 0xff800000, P3 ;  /* 0xff80000011117807 */ /* 0x000fe40001800000 */
[----:B------:R-:W-:Y:S02]  /*0ac0*/  FSETP.GEU.AND P3, PT, R21, R12, PT ;  /* 0x0000000c1500720b */ /* 0x000fe40003f6e000 */
[----:B------:R-:W-:Y:S02]  /*0ad0*/  FSETP.NAN.AND P6, PT, R19, R19, PT ;  /* 0x000000131300720b */ /* 0x000fe40003fc8000 */
[----:B------:R-:W-:Y:S02]  /*0ae0*/  @!P5 FSEL R12, R12, R21, !P3 ;  /* 0x000000150c0cd208 */ /* 0x000fe40005800000 */
[----:B------:R-:W-:-:S02]  /*0af0*/  FSETP.GEU.AND P5, PT, R13, R22, PT ;  /* 0x000000160d00720b */ /* 0x000fc40003fae000 */
[----:B------:R-:W-:Y:S02]  /*0b00*/  FSETP.NAN.AND P3, PT, R17, R17, PT ;  /* 0x000000111100720b */ /* 0x000fe40003f68000 */
[----:B------:R-:W-:Y:S02]  /*0b10*/  @!P1 FSEL R22, R22, R13, !P5 ;  /* 0x0000000d16169208 */ /* 0x000fe40006800000 */
[----:B------:R-:W-:Y:S02]  /*0b20*/  FSETP.GEU.AND P5, PT, R12, R19, PT ;  /* 0x000000130c00720b */ /* 0x000fe40003fae000 */
[----:B------:R-:W-:Y:S02]  /*0b30*/  ISETP.GT.AND P1, PT, R8, RZ, P4 ;  /* 0x000000ff0800720c */ /* 0x000fe40002724270 */
[----:B-----5:R-:W-:Y:S02]  /*0b40*/  SEL R16, R14, 0xff800000, P2 ;  /* 0xff8000000e107807 */ /* 0x020fe40001000000 */
[----:B------:R-:W-:-:S02]  /*0b50*/  @!P6 FSEL R19, R19, R12, !P5 ;  /* 0x0000000c1313e208 */ /* 0x000fc40006800000 */
[----:B------:R-:W-:Y:S02]  /*0b60*/  FSETP.GEU.AND P6, PT, R22, R17, PT ;  /* 0x000000111600720b */ /* 0x000fe40003fce000 */
[----:B------:R-:W-:Y:S02]  /*0b70*/  ISETP.LT.AND P1, PT, R7, 0x100, P1 ;  /* 0x000001000700780c */ /* 0x000fe40000f21270 */
[----:B------:R-:W-:Y:S02]  /*0b80*/  FSETP.NAN.AND P5, PT, R16, R16, PT ;  /* 0x000000101000720b */ /* 0x000fe40003fa8000 */
[----:B------:R-:W-:Y:S02]  /*0b90*/  SEL R10, R15, 0xff800000, P2 ;  /* 0xff8000000f0a7807 */ /* 0x000fe40001000000 */
[----:B------:R-:W-:Y:S02]  /*0ba0*/  @!P3 FSEL R17, R17, R22, !P6 ;  /* 0x000000161111b208 */ /* 0x000fe40007000000 */
[----:B------:R-:W-:-:S02]  /*0bb0*/  FSETP.NAN.AND P3, PT, R10, R10, PT ;  /* 0x0000000a0a00720b */ /* 0x000fc40003f68000 */
[----:B------:R-:W-:Y:S02]  /*0bc0*/  ISETP.GT.AND P2, PT, R9, RZ, P4 ;  /* 0x000000ff0900720c */ /* 0x000fe40002744270 */
[----:B------:R-:W-:Y:S01]  /*0bd0*/  FSETP.GEU.AND P6, PT, R19, R16, PT ;  /* 0x000000101300720b */ /* 0x000fe20003fce000 */
[----:B------:R0:W2:Y:S01]  /*0be0*/  @P1 LDG.E R18, desc[UR4][R4.64] ;  /* 0x0000000404121981 */ /* 0x0000a2000c1e1900 */
[----:B------:R-:W-:Y:S02]  /*0bf0*/  ISETP.LT.AND P2, PT, R7, 0x100, P2 ;  /* 0x000001000700780c */ /* 0x000fe40001741270 */
[----:B------:R-:W-:Y:S02]  /*0c00*/  @!P5 FSEL R16, R16, R19, !P6 ;  /* 0x000000131010d208 */ /* 0x000fe40007000000 */
[----:B------:R-:W-:Y:S02]  /*0c10*/  FSETP.GEU.AND P6, PT, R17, R10, PT ;  /* 0x0000000a1100720b */ /* 0x000fe40003fce000 */
[----:B------:R-:W-:-:S02]  /*0c20*/  ISETP.GE.AND P5, PT, R7, 0x100, PT ;  /* 0x000001000700780c */ /* 0x000fc40003fa6270 */
[----:B------:R-:W-:Y:S01]  /*0c30*/  LOP3.LUT R12, R11, R8, RZ, 0xfc, !PT ;  /* 0x000000080b0c7212 */ /* 0x000fe200078efcff */
[----:B------:R-:W-:Y:S01]  /*0c40*/  IMAD.MOV.U32 R19, RZ, RZ, RZ ;  /* 0x000000ffff137224 */ /* 0x000fe200078e00ff */
[----:B------:R-:W-:Y:S01]  /*0c50*/  @!P3 FSEL R10, R10, R17, !P6 ;  /* 0x000000110a0ab208 */ /* 0x000fe20007000000 */
[----:B------:R-:W-:Y:S01]  /*0c60*/  IMAD.WIDE R14, R7, 0x4, R2 ;  /* 0x00000004070e7825 */ /* 0x000fe200078e0202 */
[----:B------:R-:W-:Y:S02]  /*0c70*/  ISETP.GT.AND P6, PT, R12, -0x1, !P5 ;  /* 0xffffffff0c00780c */ /* 0x000fe40006fc4270 */
[----:B------:R-:W-:Y:S02]  /*0c80*/  CS2R R12, SRZ ;  /* 0x00000000000c7805 */ /* 0x000fe4000001ff00 */
[----:B------:R-:W3:Y:S01]  /*0c90*/  @P2 LDG.E R19, desc[UR4][R14.64] ;  /* 0x000000040e132981 */ /* 0x000ee2000c1e1900 */
[----:B------:R-:W-:-:S08]  /*0ca0*/  ISETP.LT.U32.AND P3, PT, R8, 0x4, P4 ;  /* 0x000000040800780c */ /* 0x000fd00002761070 */
[----:B------:R-:W4:Y:S01]  /*0cb0*/  @P6 LDG.E.64 R12, desc[UR4][R14.64] ;  /* 0x000000040e0c6981 */ /* 0x000f22000c1e1b00 */
[----:B------:R-:W-:Y:S02]  /*0cc0*/  ISETP.LT.AND P3, PT, R7, 0x100, P3 ;  /* 0x000001000700780c */ /* 0x000fe40001f61270 */
[----:B------:R-:W-:-:S04]  /*0cd0*/  ISETP.LT.U32.AND P4, PT, R0, 0x4, P4 ;  /* 0x000000040000780c */ /* 0x000fc80002781070 */
[----:B------:R-:W-:-:S07]  /*0ce0*/  ISETP.LT.AND P4, PT, R7, 0x100, P4 ;  /* 0x000001000700780c */ /* 0x000fce0002781270 */
[----:B------:R1:W5:Y:S01]  /*0cf0*/  @P3 LDG.E R20, desc[UR4][R14.64+0x4] ;  /* 0x000004040e143981 */ /* 0x000362000c1e1900 */
[----:B0-----:R-:W-:Y:S02]  /*0d00*/  VIADD R5, R7, 0x2 ;  /* 0x0000000207057836 */ /* 0x001fe40000000000 */
[----:B------:R-:W-:Y:S02]  /*0d10*/  IMAD.MOV.U32 R22, RZ, RZ, RZ ;  /* 0x000000ffff167224 */ /* 0x000fe400078e00ff */
[----:B------:R-:W-:-:S05]  /*0d20*/  IMAD.WIDE R4, R5, 0x4, R2 ;  /* 0x0000000405047825 */ /* 0x000fca00078e0202 */
[----:B------:R-:W5:Y:S01]  /*0d30*/  @P4 LDG.E R22, desc[UR4][R4.64] ;  /* 0x0000000404164981 */ /* 0x000f62000c1e1900 */
[----:B------:R-:W-:-:S04]  /*0d40*/  ISETP.GT.AND P0, PT, R11, -0x1, !P0 ;  /* 0xffffffff0b00780c */ /* 0x000fc80004704270 */
[C---:B------:R-:W-:Y:S02]  /*0d50*/  ISETP.LT.AND P0, PT, R7.reuse, 0x100, P0 ;  /* 0x000001000700780c */ /* 0x040fe40000701270 */
[----:B-1----:R-:W-:Y:S01]  /*0d60*/  CS2R R14, SRZ ;  /* 0x00000000000e7805 */ /* 0x002fe2000001ff00 */
[----:B------:R-:W-:Y:S01]  /*0d70*/  VIADD R23, R7, 0x3 ;  /* 0x0000000307177836 */ /* 0x000fe20000000000 */
[----:B--2---:R-:W-:-:S04]  /*0d80*/  SEL R17, R18, 0xff800000, P1 ;  /* 0xff80000012117807 */ /* 0x004fc80000800000 */
[-C--:B------:R-:W-:Y:S02]  /*0d90*/  FSETP.NAN.AND P1, PT, R17, R17.reuse, PT ;  /* 0x000000111100720b */ /* 0x080fe40003f28000 */
[----:B---3--:R-:W-:Y:S02]  /*0da0*/  SEL R21, R19, 0xff800000, P2 ;  /* 0xff80000013157807 */ /* 0x008fe40001000000 */
[----:B------:R-:W-:-:S09]  /*0db0*/  FSETP.GEU.AND P2, PT, R16, R17, PT ;  /* 0x000000111000720b */ /* 0x000fd20003f4e000 */
[----:B------:R-:W-:Y:S02]  /*0dc0*/  @!P1 FSEL R17, R17, R16, !P2 ;  /* 0x0000001011119208 */ /* 0x000fe40005000000 */
[----:B------:R-:W-:Y:S02]  /*0dd0*/  FSETP.NAN.AND P1, PT, R21, R21, PT ;  /* 0x000000151500720b */ /* 0x000fe40003f28000 */
[----:B----4-:R-:W-:-:S04]  /*0de0*/  SEL R16, R12, 0xff800000, P6 ;  /* 0xff8000000c107807 */ /* 0x010fc80003000000 */
[----:B------:R-:W-:Y:S02]  /*0df0*/  FSETP.NAN.AND P2, PT, R16, R16, PT ;  /* 0x000000101000720b */ /* 0x000fe40003f48000 */
[----:B------:R-:W-:Y:S02]  /*0e00*/  SEL R24, R13, 0xff800000, P6 ;  /* 0xff8000000d187807 */ /* 0x000fe40003000000 */
[----:B------:R-:W-:Y:S02]  /*0e10*/  FSETP.GEU.AND P6, PT, R10, R21, PT ;  /* 0x000000150a00720b */ /* 0x000fe40003fce000 */
[----:B------:R-:W-:Y:S01]  /*0e20*/  CS2R R12, SRZ ;  /* 0x00000000000c7805 */ /* 0x000fe2000001ff00 */
[----:B------:R-:W-:Y:S01]  /*0e30*/  VIADD R19, R11, 0x1 ;  /* 0x000000010b137836 */ /* 0x000fe20000000000 */
[----:B------:R-:W-:Y:S02]  /*0e40*/  @!P1 FSEL R21, R21, R10, !P6 ;  /* 0x0000000a15159208 */ /* 0x000fe40007000000 */
[----:B------:R-:W-:-:S02]  /*0e50*/  FSETP.NAN.AND P6, PT, R24, R24, PT ;  /* 0x000000181800720b */ /* 0x000fc40003fc8000 */
[----:B------:R-:W2:Y:S01]  /*0e60*/  @P0 LDG.E.64 R12, desc[UR4][R4.64] ;  /* 0x00000004040c0981 */ /* 0x000ea2000c1e1b00 */
[----:B------:R-:W-:-:S04]  /*0e70*/  FSETP.GEU.AND P1, PT, R17, R16, PT ;  /* 0x000000101100720b */ /* 0x000fc80003f2e000 */
[----:B------:R-:W-:Y:S02]  /*0e80*/  @!P2 FSEL R16, R16, R17, !P1 ;  /* 0x000000111010a208 */ /* 0x000fe40004800000 */
[----:B------:R-:W-:Y:S02]  /*0e90*/  ISETP.GE.U32.AND P2, PT, R19, 0x4, PT ;  /* 0x000000041300780c */ /* 0x000fe40003f46070 */
[----:B-----5:R-:W-:Y:S02]  /*0ea0*/  SEL R20, R20, 0xff800000, P3 ;  /* 0xff80000014147807 */ /* 0x020fe40001800000 */
[----:B------:R-:W-:Y:S02]  /*0eb0*/  FSETP.GEU.AND P3, PT, R21, R24, PT ;  /* 0x000000181500720b */ /* 0x000fe40003f6e000 */
[----:B------:R-:W-:Y:S02]  /*0ec0*/  ISETP.GT.AND P1, PT, R8, 0x1, !P2 ;  /* 0x000000010800780c */ /* 0x000fe40005724270 */
[----:B------:R-:W-:-:S02]  /*0ed0*/  @!P6 FSEL R24, R24, R21, !P3 ;  /* 0x000000151818e208 */ /* 0x000fc40005800000 */
[----:B------:R-:W-:Y:S02]  /*0ee0*/  ISETP.LT.AND P1, PT, R7, 0x100, P1 ;  /* 0x000001000700780c */ /* 0x000fe40000f21270 */
[-C--:B------:R-:W-:Y:S02]  /*0ef0*/  FSETP.NAN.AND P3, PT, R20, R20.reuse, PT ;  /* 0x000000141400720b */ /* 0x080fe40003f68000 */
[----:B------:R-:W-:Y:S02]  /*0f00*/  FSETP.GEU.AND P6, PT, R16, R20, PT ;  /* 0x000000141000720b */ /* 0x000fe40003fce000 */
[----:B------:R-:W-:Y:S02]  /*0f10*/  SEL R18, R22, 0xff800000, P4 ;  /* 0xff80000016127807 */ /* 0x000fe40002000000 */
[----:B------:R-:W-:-:S05]  /*0f20*/  ISETP.GT.AND P4, PT, R8, RZ, !P2 ;  /* 0x000000ff0800720c */ /* 0x000fca0005784270 */
[----:B------:R0:W3:Y:S02]  /*0f30*/  @P1 LDG.E.64 R14, desc[UR4][R4.64] ;  /* 0x00000004040e1981 */ /* 0x0000e4000c1e1b00 */
[----:B------:R-:W-:Y:S02]  /*0f40*/  @!P3 FSEL R20, R20, R16, !P6 ;  /* 0x000000101414b208 */ /* 0x000fe40007000000 */
[-C--:B------:R-:W-:Y:S02]  /*0f50*/  FSETP.NAN.AND P3, PT, R18, R18.reuse, PT ;  /* 0x000000121200720b */ /* 0x080fe40003f68000 */
[----:B------:R-:W-:Y:S02]  /*0f60*/  ISETP.LT.AND P4, PT, R7, 0x100, P4 ;  /* 0x000001000700780c */ /* 0x000fe40002781270 */
[----:B------:R-:W-:Y:S01]  /*0f70*/  FSETP.GEU.AND P6, PT, R24, R18, PT ;  /* 0x000000121800720b */ /* 0x000fe20003fce000 */
[----:B------:R-:W-:Y:S02]  /*0f80*/  IMAD.MOV.U32 R21, RZ, RZ, RZ ;  /* 0x000000ffff157224 */ /* 0x000fe400078e00ff */
[----:B------:R-:W-:-:S06]  /*0f90*/  IMAD.WIDE R22, R23, 0x4, R2 ;  /* 0x0000000417167825 */ /* 0x000fcc00078e0202 */
[----:B------:R-:W-:Y:S02]  /*0fa0*/  @!P3 FSEL R18, R18, R24, !P6 ;  /* 0x000000181212b208 */ /* 0x000fe40007000000 */
[----:B------:R-:W-:Y:S01]  /*0fb0*/  ISETP.GT.AND P3, PT, R9, RZ, !P2 ;  /* 0x000000ff0900720c */ /* 0x000fe20005764270 */
[----:B------:R-:W4:Y:S03]  /*0fc0*/  @P4 LDG.E R21, desc[UR4][R22.64] ;  /* 0x0000000416154981 */ /* 0x000f26000c1e1900 */
[C---:B------:R-:W-:Y:S01]  /*0fd0*/  ISETP.LT.AND P3, PT, R7.reuse, 0x100, P3 ;  /* 0x000001000700780c */ /* 0x040fe20001f61270 */
[----:B------:R-:W-:Y:S02]  /*0fe0*/  VIADD R17, R7, 0x4 ;  /* 0x0000000407117836 */ /* 0x000fe40000000000 */
[----:B------:R-:W-:Y:S02]  /*0ff0*/  IMAD.MOV.U32 R10, RZ, RZ, RZ ;  /* 0x000000ffff0a7224 */ /* 0x000fe400078e00ff */
[----:B------:R-:W-:Y:S01]  /*1000*/  IMAD.WIDE R16, R17, 0x4, R2 ;  /* 0x0000000411107825 */ /* 0x000fe200078e0202 */
[----:B------:R-:W-:-:S04]  /*1010*/  ISETP.GT.AND P2, PT, R8, -0x1, !P2 ;  /* 0xffffffff0800780c */ /* 0x000fc80005744270 */
[----:B------:R-:W-:-:S03]  /*1020*/  ISETP.LT.AND P2, PT, R7, 0x100, P2 ;  /* 0x000001000700780c */ /* 0x000fc60001741270 */
[----:B------:R-:W5:Y:S01]  /*1030*/  @P3 LDG.E R10, desc[UR4][R16.64] ;  /* 0x00000004100a3981 */ /* 0x000f62000c1e1900 */
[----:B0-----:R-:W-:-:S09]  /*1040*/  CS2R R4, SRZ ;  /* 0x0000000000047805 */ /* 0x001fd2000001ff00 */
[----:B------:R0:W5:Y:S02]  /*1050*/  @P2 LDG.E.64 R4, desc[UR4][R16.64] ;  /* 0x0000000410042981 */ /* 0x000164000c1e1b00 */
[----:B0-----:R-:W-:-:S04]  /*1060*/  VIADD R17, R7, 0x5 ;  /* 0x0000000507117836 */ /* 0x001fc80000000000 */
[----:B------:R-:W-:Y:S01]  /*1070*/  IMAD.WIDE R16, R17, 0x4, R2 ;  /* 0x0000000411107825 */ /* 0x000fe200078e0202 */
[----:B--2---:R-:W-:-:S04]  /*1080*/  SEL R12, R12, 0xff800000, P0 ;  /* 0xff8000000c0c7807 */ /* 0x004fc80000000000 */
[-C--:B------:R-:W-:Y:S02]  /*1090*/  FSETP.NAN.AND P6, PT, R12, R12.reuse, PT ;  /* 0x0000000c0c00720b */ /* 0x080fe40003fc8000 */
[----:B------:R-:W-:Y:S02]  /*10a0*/  SEL R13, R13, 0xff800000, P0 ;  /* 0xff8000000d0d7807 */ /* 0x000fe40000000000 */
[----:B------:R-:W-:-:S09]  /*10b0*/  FSETP.GEU.AND P0, PT, R20, R12, PT ;  /* 0x0000000c1400720b */ /* 0x000fd20003f0e000 */
[----:B------:R-:W-:Y:S02]  /*10c0*/  @!P6 FSEL R12, R12, R20, !P0 ;  /* 0x000000140c0ce208 */ /* 0x000fe40004000000 */
[----:B------:R-:W-:Y:S02]  /*10d0*/  FSETP.NAN.AND P6, PT, R13, R13, PT ;  /* 0x0000000d0d00720b */ /* 0x000fe40003fc8000 */
[----:B---3--:R-:W-:Y:S02]  /*10e0*/  SEL R25, R14, 0xff800000, P1 ;  /* 0xff8000000e197807 */ /* 0x008fe40000800000 */
[----:B------:R-:W-:Y:S02]  /*10f0*/  SEL R20, R15, 0xff800000, P1 ;  /* 0xff8000000f147807 */ /* 0x000fe40000800000 */
[----:B------:R-:W-:Y:S02]  /*1100*/  FSETP.NAN.AND P0, PT, R25, R25, PT ;  /* 0x000000191900720b */ /* 0x000fe40003f08000 */
[----:B------:R-:W-:-:S05]  /*1110*/  FSETP.GEU.AND P1, PT, R18, R13, PT ;  /* 0x0000000d1200720b */ /* 0x000fca0003f2e000 */
[----:B------:R-:W-:Y:S02]  /*1120*/  @!P6 FSEL R13, R13, R18, !P1 ;  /* 0x000000120d0de208 */ /* 0x000fe40004800000 */
[----:B------:R-:W-:Y:S02]  /*1130*/  FSETP.NAN.AND P1, PT, R20, R20, PT ;  /* 0x000000141400720b */ /* 0x000fe40003f28000 */
[----:B------:R-:W-:-:S04]  /*1140*/  FSETP.GEU.AND P6, PT, R12, R25, PT ;  /* 0x000000190c00720b */ /* 0x000fc80003fce000 */
[----:B------:R-:W-:Y:S02]  /*1150*/  @!P0 FSEL R25, R25, R12, !P6 ;  /* 0x0000000c19198208 */ /* 0x000fe40007000000 */
[----:B------:R-:W-:Y:S02]  /*1160*/  FSETP.GEU.AND P0, PT, R13, R20, PT ;  /* 0x000000140d00720b */ /* 0x000fe40003f0e000 */
[----:B------:R-:W-:Y:S02]  /*1170*/  LOP3.LUT R12, R19, R8, RZ, 0xfc, !PT ;  /* 0x00000008130c7212 */ /* 0x000fe400078efcff */
[----:B----4-:R-:W-:Y:S02]  /*1180*/  SEL R22, R21, 0xff800000, P4 ;  /* 0xff80000015167807 */ /* 0x010fe40002000000 */
[----:B------:R-:W-:Y:S02]  /*1190*/  LOP3.LUT R14, R19, R0, RZ, 0xfc, !PT ;  /* 0x00000000130e7212 */ /* 0x000fe400078efcff */
[----:B------:R-:W-:-:S02]  /*11a0*/  @!P1 FSEL R20, R20, R13, !P0 ;  /* 0x0000000d14149208 */ /* 0x000fc40004000000 */
[----:B------:R-:W-:Y:S02]  /*11b0*/  ISETP.LT.U32.AND P4, PT, R12, 0x4, !P5 ;  /* 0x000000040c00780c */ /* 0x000fe40006f81070 */
[-C--:B------:R-:W-:Y:S02]  /*11c0*/  FSETP.NAN.AND P0, PT, R22, R22.reuse, PT ;  /* 0x000000161600720b */ /* 0x080fe40003f08000 */
[----:B------:R-:W-:Y:S01]  /*11d0*/  ISETP.LT.U32.AND P6, PT, R14, 0x4, !P5 ;  /* 0x000000040e00780c */ /* 0x000fe20006fc1070 */
[----:B------:R-:W-:Y:S02]  /*11e0*/  VIADD R13, R7, 0x6 ;  /* 0x00000006070d7836 */ /* 0x000fe40000000000 */
[----:B------:R-:W-:Y:S01]  /*11f0*/  IMAD.MOV.U32 R21, RZ, RZ, RZ ;  /* 0x000000ffff157224 */ /* 0x000fe200078e00ff */
[----:B------:R-:W-:Y:S01]  /*1200*/  FSETP.GEU.AND P1, PT, R25, R22, PT ;  /* 0x000000161900720b */ /* 0x000fe20003f2e000 */
[----:B------:R-:W-:Y:S01]  /*1210*/  IMAD.MOV.U32 R18, RZ, RZ, RZ ;  /* 0x000000ffff127224 */ /* 0x000fe200078e00ff */
[----:B-----5:R-:W-:Y:S01]  /*1220*/  SEL R23, R10, 0xff800000, P3 ;  /* 0xff8000000a177807 */ /* 0x020fe20001800000 */
[----:B------:R-:W-:Y:S01]  /*1230*/  IMAD.WIDE R12, R13, 0x4, R2 ;  /* 0x000000040d0c7825 */ /* 0x000fe200078e0202 */
[----:B------:R-:W-:Y:S01]  /*1240*/  LOP3.LUT R19, R19, R6, RZ, 0xfc, !PT ;  /* 0x0000000613137212 */ /* 0x000fe200078efcff */
[----:B------:R0:W2:Y:S02]  /*1250*/  @P4 LDG.E R21, desc[UR4][R16.64] ;  /* 0x0000000410154981 */ /* 0x0000a4000c1e1900 */
[----:B------:R-:W-:-:S02]  /*1260*/  @!P0 FSEL R22, R22, R25, !P1 ;  /* 0x0000001916168208 */ /* 0x000fc40004800000 */
[-C--:B------:R-:W-:Y:S01]  /*1270*/  FSETP.NAN.AND P0, PT, R23, R23.reuse, PT ;  /* 0x000000171700720b */ /* 0x080fe20003f08000 */
[----:B------:R-:W3:Y:S01]  /*1280*/  @P6 LDG.E R18, desc[UR4][R12.64] ;  /* 0x000000040c126981 */ /* 0x000ee2000c1e1900 */
[----:B------:R-:W-:Y:S02]  /*1290*/  ISETP.LT.U32.AND P3, PT, R19, 0x4, !P5 ;  /* 0x000000041300780c */ /* 0x000fe40006f61070 */
[----:B------:R-:W-:Y:S02]  /*12a0*/  CS2R R14, SRZ ;  /* 0x00000000000e7805 */ /* 0x000fe4000001ff00 */
[----:B------:R-:W-:Y:S02]  /*12b0*/  FSETP.GEU.AND P1, PT, R20, R23, PT ;  /* 0x000000171400720b */ /* 0x000fe40003f2e000 */
[----:B------:R-:W-:-:S05]  /*12c0*/  SEL R25, R4, 0xff800000, P2 ;  /* 0xff80000004197807 */ /* 0x000fca0001000000 */
[----:B------:R-:W-:Y:S02]  /*12d0*/  @!P0 FSEL R23, R23, R20, !P1 ;  /* 0x0000001417178208 */ /* 0x000fe40004800000 */
[-C--:B------:R-:W-:Y:S01]  /*12e0*/  FSETP.NAN.AND P0, PT, R25, R25.reuse, PT ;  /* 0x000000191900720b */ /* 0x080fe20003f08000 */
[----:B------:R-:W4:Y:S01]  /*12f0*/  @P3 LDG.E.64 R14, desc[UR4][R12.64] ;  /* 0x000000040c0e3981 */ /* 0x000f22000c1e1b00 */
[----:B------:R-:W-:Y:S01]  /*1300*/  FSETP.GEU.AND P1, PT, R22, R25, PT ;  /* 0x000000191600720b */ /* 0x000fe20003f2e000 */
[----:B0-----:R-:W-:-:S10]  /*1310*/  VIADD R17, R11, 0x2 ;  /* 0x000000020b117836 */ /* 0x001fd40000000000 */
[----:B------:R-:W-:Y:S02]  /*1320*/  @!P0 FSEL R25, R25, R22, !P1 ;  /* 0x0000001619198208 */ /* 0x000fe40004800000 */
[----:B------:R-:W-:-:S04]  /*1330*/  ISETP.GE.U32.AND P1, PT, R17, 0x4, PT ;  /* 0x000000041100780c */ /* 0x000fc80003f26070 */
[----:B------:R-:W-:-:S04]  /*1340*/  ISETP.GT.AND P0, PT, R8, 0x1, !P1 ;  /* 0x000000010800780c */ /* 0x000fc80004f04270 */
[----:B------:R-:W-:Y:S02]  /*1350*/  ISETP.LT.AND P0, PT, R7, 0x100, P0 ;  /* 0x000001000700780c */ /* 0x000fe40000701270 */
[----:B------:R-:W-:-:S11]  /*1360*/  CS2R R10, SRZ ;  /* 0x00000000000a7805 */ /* 0x000fd6000001ff00 */
[----:B------:R0:W5:Y:S01]  /*1370*/  @P0 LDG.E.64 R10, desc[UR4][R12.64] ;  /* 0x000000040c0a0981 */ /* 0x000162000c1e1b00 */
[----:B------:R-:W-:-:S04]  /*1380*/  SEL R4, R5, 0xff800000, P2 ;  /* 0xff80000005047807 */ /* 0x000fc80001000000 */
[----:B------:R-:W-:Y:S01]  /*1390*/  FSETP.NAN.AND P2, PT, R4, R4, PT ;  /* 0x000000040400720b */ /* 0x000fe20003f48000 */
[----:B------:R-:W-:Y:S01]  /*13a0*/  VIADD R5, R7, 0x7 ;  /* 0x0000000707057836 */ /* 0x000fe20000000000 */
[----:B0-----:R-:W-:Y:S02]  /*13b0*/  CS2R R12, SRZ ;  /* 0x00000000000c7805 */ /* 0x001fe4000001ff00 */
[C---:B------:R-:W-:Y:S02]  /*13c0*/  LOP3.LUT R0, R17.reuse, R0, RZ, 0xfc, !PT ;  /* 0x0000000011007212 */ /* 0x040fe400078efcff */
[----:B------:R-:W-:Y:S02]  /*13d0*/  LOP3.LUT R6, R17, R6, RZ, 0xfc, !PT ;  /* 0x0000000611067212 */ /* 0x000fe400078efcff */
[----:B--2---:R-:W-:-:S04]  /*13e0*/  SEL R16, R21, 0xff800000, P4 ;  /* 0xff80000015107807 */ /* 0x004fc80002000000 */
[----:B------:R-:W-:Y:S02]  /*13f0*/  FSETP.NAN.AND P4, PT, R16, R16, PT ;  /* 0x000000101000720b */ /* 0x000fe40003f88000 */
[----:B---3--:R-:W-:Y:S02]  /*1400*/  SEL R19, R18, 0xff800000, P6 ;  /* 0xff80000012137807 */ /* 0x008fe40003000000 */
[----:B------:R-:W-:-:S04]  /*1410*/  FSETP.GEU.AND P6, PT, R23, R4, PT ;  /* 0x000000041700720b */ /* 0x000fc80003fce000 */
[----:B------:R-:W-:Y:S02]  /*1420*/  @!P2 FSEL R4, R4, R23, !P6 ;  /* 0x000000170404a208 */ /* 0x000fe40007000000 */
[----:B------:R-:W-:Y:S02]  /*1430*/  FSETP.NAN.AND P2, PT, R19, R19, PT ;  /* 0x000000131300720b */ /* 0x000fe40003f48000 */
[----:B------:R-:W-:Y:S02]  /*1440*/  FSETP.GEU.AND P6, PT, R25, R16, PT ;  /* 0x000000101900720b */ /* 0x000fe40003fce000 */
[----:B----4-:R-:W-:Y:S02]  /*1450*/  SEL R21, R14, 0xff800000, P3 ;  /* 0xff8000000e157807 */ /* 0x010fe40001800000 */
[----:B------:R-:W-:Y:S02]  /*1460*/  @!P4 FSEL R16, R16, R25, !P6 ;  /* 0x000000191010c208 */ /* 0x000fe40007000000 */
[----:B------:R-:W-:-:S02]  /*1470*/  FSETP.GEU.AND P6, PT, R4, R19, PT ;  /* 0x000000130400720b */ /* 0x000fc40003fce000 */
[----:B------:R-:W-:-:S03]  /*1480*/  FSETP.NAN.AND P4, PT, R21, R21, PT ;  /* 0x000000151500720b */ /* 0x000fc60003f88000 */
[----:B------:R-:W-:Y:S02]  /*1490*/  @!P2 FSEL R19, R19, R4, !P6 ;  /* 0x000000041313a208 */ /* 0x000fe40007000000 */
[----:B------:R-:W-:-:S04]  /*14a0*/  ISETP.GT.AND P2, PT, R8, RZ, !P1 ;  /* 0x000000ff0800720c */ /* 0x000fc80004f44270 */
[----:B------:R-:W-:Y:S02]  /*14b0*/  ISETP.LT.AND P2, PT, R7, 0x100, P2 ;  /* 0x000001000700780c */ /* 0x000fe40001741270 */
[----:B------:R-:W-:Y:S01]  /*14c0*/  FSETP.GEU.AND P6, PT, R16, R21, PT ;  /* 0x000000151000720b */ /* 0x000fe20003fce000 */
[----:B------:R-:W-:-:S03]  /*14d0*/  IMAD.WIDE R4, R5, 0x4, R2 ;  /* 0x0000000405047825 */ /* 0x000fc600078e0202 */
[----:B------:R-:W-:Y:S02]  /*14e0*/  @!P4 FSEL R21, R21, R16, !P6 ;  /* 0x000000101515c208 */ /* 0x000fe40007000000 */
[----:B------:R-:W-:Y:S02]  /*14f0*/  ISETP.GT.AND P4, PT, R9, RZ, !P1 ;  /* 0x000000ff0900720c */ /* 0x000fe40004f84270 */
[----:B------:R-:W-:Y:S02]  /*1500*/  SEL R9, R15, 0xff800000, P3 ;  /* 0xff8000000f097807 */ /* 0x000fe40001800000 */
[C---:B------:R-:W-:Y:S01]  /*1510*/  ISETP.LT.AND P4, PT, R7.reuse, 0x100, P4 ;  /* 0x000001000700780c */ /* 0x040fe20002781270 */
[----:B------:R0:W2:Y:S01]  /*1520*/  @P2 LDG.E R12, desc[UR4][R4.64] ;  /* 0x00000004040c2981 */ /* 0x0000a2000c1e1900 */
[----:B------:R-:W-:Y:S01]  /*1530*/  VIADD R23, R7, 0x8 ;  /* 0x0000000807177836 */ /* 0x000fe20000000000 */
[----:B------:R-:W-:Y:S02]  /*1540*/  FSETP.NAN.AND P3, PT, R9, R9, PT ;  /* 0x000000090900720b */ /* 0x000fe40003f68000 */
[----:B------:R-:W-:Y:S01]  /*1550*/  ISETP.GT.AND P1, PT, R8, -0x1, !P1 ;  /* 0xffffffff0800780c */ /* 0x000fe20004f24270 */
[----:B------:R-:W-:-:S03]  /*1560*/  IMAD.WIDE R14, R23, 0x4, R2 ;  /* 0x00000004170e7825 */ /* 0x000fc600078e0202 */
[----:B------:R-:W-:Y:S02]  /*1570*/  ISETP.LT.AND P1, PT, R7, 0x100, P1 ;  /* 0x000001000700780c */ /* 0x000fe40000f21270 */
[----:B-----5:R-:W-:Y:S02]  /*1580*/  SEL R16, R10, 0xff800000, P0 ;  /* 0xff8000000a107807 */ /* 0x020fe40000000000 */
[----:B------:R-:W3:Y:S01]  /*1590*/  @P4 LDG.E R13, desc[UR4][R14.64] ;  /* 0x000000040e0d4981 */ /* 0x000ee2000c1e1900 */
[----:B------:R-:W-:Y:S02]  /*15a0*/  SEL R18, R11, 0xff800000, P0 ;  /* 0xff8000000b127807 */ /* 0x000fe40000000000 */
[----:B------:R-:W-:Y:S02]  /*15b0*/  FSETP.NAN.AND P0, PT, R16, R16, PT ;  /* 0x000000101000720b */ /* 0x000fe40003f08000 */
[----:B------:R-:W-:Y:S02]  /*15c0*/  FSETP.GEU.AND P6, PT, R19, R9, PT ;  /* 0x000000091300720b */ /* 0x000fe40003fce000 */
[----:B0-----:R-:W-:-:S02]  /*15d0*/  CS2R R4, SRZ ;  /* 0x0000000000047805 */ /* 0x001fc4000001ff00 */
[----:B------:R-:W-:Y:S02]  /*15e0*/  @!P3 FSEL R9, R9, R19, !P6 ;  /* 0x000000130909b208 */ /* 0x000fe40007000000 */
[----:B------:R-:W-:Y:S02]  /*15f0*/  FSETP.NAN.AND P3, PT, R18, R18, PT ;  /* 0x000000121200720b */ /* 0x000fe40003f68000 */
[----:B------:R0:W4:Y:S01]  /*1600*/  @P1 LDG.E.64 R4, desc[UR4][R14.64] ;  /* 0x000000040e041981 */ /* 0x000122000c1e1b00 */
[----:B------:R-:W-:Y:S02]  /*1610*/  FSETP.GEU.AND P6, PT, R21, R16, PT ;  /* 0x000000101500720b */ /* 0x000fe40003fce000 */
[----:B------:R-:W-:Y:S02]  /*1620*/  LOP3.LUT R8, R17, R8, RZ, 0xfc, !PT ;  /* 0x0000000811087212 */ /* 0x000fe400078efcff */
[----:B------:R-:W-:Y:S02]  /*1630*/  @!P0 FSEL R16, R16, R21, !P6 ;  /* 0x0000001510108208 */ /* 0x000fe40007000000 */
[----:B------:R-:W-:-:S02]  /*1640*/  FSETP.GEU.AND P6, PT, R9, R18, PT ;  /* 0x000000120900720b */ /* 0x000fc40003fce000 */
[----:B------:R-:W-:Y:S02]  /*1650*/  ISETP.LT.U32.AND P0, PT, R8, 0x4, !P5 ;  /* 0x000000040800780c */ /* 0x000fe40006f01070 */
[----:B------:R-:W-:Y:S02]  /*1660*/  @!P3 FSEL R18, R18, R9, !P6 ;  /* 0x000000091212b208 */ /* 0x000fe40007000000 */
[----:B------:R-:W-:Y:S01]  /*1670*/  ISETP.LT.U32.AND P6, PT, R0, 0x4, !P5 ;  /* 0x000000040000780c */ /* 0x000fe20006fc1070 */
[C---:B0-----:R-:W-:Y:S02]  /*1680*/  VIADD R15, R7.reuse, 0x9 ;  /* 0x00000009070f7836 */ /* 0x041fe40000000000 */
[----:B------:R-:W-:Y:S01]  /*1690*/  VIADD R21, R7, 0xa ;  /* 0x0000000a07157836 */ /* 0x000fe20000000000 */
[----:B------:R-:W-:Y:S01]  /*16a0*/  ISETP.LT.U32.AND P3, PT, R6, 0x4, !P5 ;  /* 0x000000040600780c */ /* 0x000fe20006f61070 */
[----:B------:R-:W-:Y:S02]  /*16b0*/  IMAD.MOV.U32 R0, RZ, RZ, RZ ;  /* 0x000000ffff007224 */ /* 0x000fe400078e00ff */
[----:B------:R-:W-:-:S02]  /*16c0*/  IMAD.MOV.U32 R6, RZ, RZ, RZ ;  /* 0x000000ffff067224 */ /* 0x000fc400078e00ff */
[----:B------:R-:W-:-:S04]  /*16d0*/  IMAD.WIDE R14, R15, 0x4, R2 ;  /* 0x000000040f0e7825 */ /* 0x000fc800078e0202 */
[----:B------:R-:W-:Y:S01]  /*16e0*/  IMAD.WIDE R20, R21, 0x4, R2 ;  /* 0x0000000415147825 */ /* 0x000fe200078e0202 */
[----:B------:R-:W4:Y:S01]  /*16f0*/  @P0 LDG.E R0, desc[UR4][R14.64] ;  /* 0x000000040e000981 */ /* 0x000f22000c1e1900 */
[----:B------:R-:W-:-:S03]  /*1700*/  CS2R R10, SRZ ;  /* 0x00000000000a7805 */ /* 0x000fc6000001ff00 */
[----:B------:R-:W4:Y:S04]  /*1710*/  @P6 LDG.E R6, desc[UR4][R20.64] ;  /* 0x0000000414066981 */ /* 0x000f28000c1e1900 */
[----:B------:R-:W4:Y:S01]  /*1720*/  @P3 LDG.E.64 R10, desc[UR4][R20.64] ;  /* 0x00000004140a3981 */ /* 0x000f22000c1e1b00 */
[----:B------:R-:W-:Y:S01]  /*1730*/  CS2R R8, SRZ ;  /* 0x0000000000087805 */ /* 0x000fe2000001ff00 */
[----:B------:R-:W-:-:S05]  /*1740*/  IMAD.WIDE R2, R7, 0x4, R2 ;  /* 0x0000000407027825 */ /* 0x000fca00078e0202 */
[----:B------:R0:W5:Y:S02]  /*1750*/  @!P5 LDG.E.64 R8, desc[UR4][R2.64] ;  /* 0x000000040208d981 */ /* 0x000164000c1e1b00 */
[----:B0-----:R-:W0:Y:S01]  /*1760*/  LDC.64 R2, c[0x0][0x220] ;  /* 0x00008800ff027b82 */ /* 0x001e220000000a00 */
[----:B--2---:R-:W-:-:S04]  /*1770*/  SEL R17, R12, 0xff800000, P2 ;  /* 0xff8000000c117807 */ /* 0x004fc80001000000 */
[-C--:B------:R-:W-:Y:S02]  /*1780*/  FSETP.NAN.AND P2, PT, R17, R17.reuse, PT ;  /* 0x000000111100720b */ /* 0x080fe40003f48000 */
[----:B---3--:R-:W-:Y:S02]  /*1790*/  SEL R13, R13, 0xff800000, P4 ;  /* 0xff8000000d0d7807 */ /* 0x008fe40002000000 */
[----:B------:R-:W-:-:S09]  /*17a0*/  FSETP.GEU.AND P4, PT, R16, R17, PT ;  /* 0x000000111000720b */ /* 0x000fd20003f8e000 */
[----:B------:R-:W-:Y:S02]  /*17b0*/  @!P2 FSEL R17, R17, R16, !P4 ;  /* 0x000000101111a208 */ /* 0x000fe40006000000 */
[-C--:B------:R-:W-:Y:S02]  /*17c0*/  FSETP.NAN.AND P2, PT, R13, R13.reuse, PT ;  /* 0x0000000d0d00720b */ /* 0x080fe40003f48000 */
[----:B----4-:R-:W-:Y:S02]  /*17d0*/  SEL R12, R4, 0xff800000, P1 ;  /* 0xff800000040c7807 */ /* 0x010fe40000800000 */
[----:B------:R-:W-:Y:S02]  /*17e0*/  SEL R14, R5, 0xff800000, P1 ;  /* 0xff800000050e7807 */ /* 0x000fe40000800000 */
[----:B------:R-:W-:Y:S01]  /*17f0*/  FSETP.NAN.AND P1, PT, R12, R12, PT ;  /* 0x0000000c0c00720b */ /* 0x000fe20003f28000 */
[----:B------:R-:W1:Y:S01]  /*1800*/  LDC.64 R4, c[0x0][0x218] ;  /* 0x00008600ff047b82 */ /* 0x000e620000000a00 */
[----:B------:R-:W-:-:S05]  /*1810*/  FSETP.GEU.AND P4, PT, R18, R13, PT ;  /* 0x0000000d1200720b */ /* 0x000fca0003f8e000 */
[----:B------:R-:W-:Y:S02]  /*1820*/  @!P2 FSEL R13, R13, R18, !P4 ;  /* 0x000000120d0da208 */ /* 0x000fe40006000000 */
[----:B------:R-:W-:Y:S02]  /*1830*/  FSETP.NAN.AND P2, PT, R14, R14, PT ;  /* 0x0000000e0e00720b */ /* 0x000fe40003f48000 */
[----:B------:R-:W-:-:S04]  /*1840*/  FSETP.GEU.AND P4, PT, R17, R12, PT ;  /* 0x0000000c1100720b */ /* 0x000fc80003f8e000 */
[----:B------:R-:W-:Y:S02]  /*1850*/  @!P1 FSEL R12, R12, R17, !P4 ;  /* 0x000000110c0c9208 */ /* 0x000fe40006000000 */
[----:B------:R-:W-:Y:S02]  /*1860*/  FSETP.GEU.AND P1, PT, R13, R14, PT ;  /* 0x0000000e0d00720b */ /* 0x000fe40003f2e000 */
[----:B------:R-:W-:-:S03]  /*1870*/  SHF.R.S32.HI R16, RZ, 0x1f, R7 ;  /* 0x0000001fff107819 */ /* 0x000fc60000011407 */
[----:B------:R-:W-:Y:S02]  /*1880*/  @!P2 FSEL R14, R14, R13, !P1 ;  /* 0x0000000d0e0ea208 */ /* 0x000fe40004800000 */
[----:B------:R-:W-:Y:S02]  /*1890*/  SEL R13, R0, 0xff800000, P0 ;  /* 0xff800000000d7807 */ /* 0x000fe40000000000 */
[----:B------:R-:W-:Y:S02]  /*18a0*/  SEL R6, R6, 0xff800000, P6 ;  /* 0xff80000006067807 */ /* 0x000fe40003000000 */
[----:B------:R-:W-:Y:S02]  /*18b0*/  FSETP.NAN.AND P1, PT, R13, R13, PT ;  /* 0x0000000d0d00720b */ /* 0x000fe40003f28000 */
[----:B------:R-:W-:Y:S02]  /*18c0*/  FSETP.NAN.AND P0, PT, R6, R6, PT ;  /* 0x000000060600720b */ /* 0x000fe40003f08000 */
[----:B------:R-:W-:-:S02]  /*18d0*/  LEA.HI R15, R16, R7, RZ, 0x6 ;  /* 0x00000007100f7211 */ /* 0x000fc400078f30ff */
[----:B------:R-:W-:Y:S02]  /*18e0*/  SHF.R.S32.HI R0, RZ, 0x1f, R7 ;  /* 0x0000001fff007819 */ /* 0x000fe40000011407 */
[----:B------:R-:W-:Y:S02]  /*18f0*/  SEL R10, R10, 0xff800000, P3 ;  /* 0xff8000000a0a7807 */ /* 0x000fe40001800000 */
[----:B------:R-:W-:Y:S01]  /*1900*/  SEL R11, R11, 0xff800000, P3 ;  /* 0xff8000000b0b7807 */ /* 0x000fe20001800000 */
[----:B------:R-:W-:Y:S01]  /*1910*/  IMAD.SHL.U32 R15, R15, 0x4, RZ ;  /* 0x000000040f0f7824 */ /* 0x000fe200078e00ff */
[----:B------:R-:W-:Y:S02]  /*1920*/  LEA.HI R0, R0, R7, RZ, 0x6 ;  /* 0x0000000700007211 */ /* 0x000fe400078f30ff */
[----:B------:R-:W-:Y:S02]  /*1930*/  FSETP.NAN.AND P2, PT, R10, R10, PT ;  /* 0x0000000a0a00720b */ /* 0x000fe40003f48000 */
[----:B------:R-:W-:-:S02]  /*1940*/  FSETP.NAN.AND P3, PT, R11, R11, PT ;  /* 0x0000000b0b00720b */ /* 0x000fc40003f68000 */
[----:B------:R-:W-:Y:S02]  /*1950*/  FSETP.GEU.AND P4, PT, R12, R13, PT ;  /* 0x0000000d0c00720b */ /* 0x000fe40003f8e000 */
[----:B------:R-:W-:Y:S02]  /*1960*/  FSETP.GEU.AND P6, PT, R14, R6, PT ;  /* 0x000000060e00720b */ /* 0x000fe40003fce000 */
[----:B------:R-:W-:Y:S02]  /*1970*/  LOP3.LUT R0, R0, 0xffffffc0, RZ, 0xc0, !PT ;  /* 0xffffffc000007812 */ /* 0x000fe400078ec0ff */
[----:B------:R-:W-:Y:S02]  /*1980*/  LOP3.LUT R15, R15, 0xffffff00, RZ, 0xc0, !PT ;  /* 0xffffff000f0f7812 */ /* 0x000fe400078ec0ff */
[----:B------:R-:W-:Y:S02]  /*1990*/  @!P1 FSEL R13, R13, R12, !P4 ;  /* 0x0000000c0d0d9208 */ /* 0x000fe40006000000 */
[----:B------:R-:W-:-:S02]  /*19a0*/  @!P0 FSEL R6, R6, R14, !P6 ;  /* 0x0000000e06068208 */ /* 0x000fc40007000000 */
[----:B------:R-:W-:Y:S02]  /*19b0*/  IADD3 R15, R15, R7, -R0 ;  /* 0x000000070f0f7210 */ /* 0x000fe40007ffe800 */
[----:B------:R-:W-:Y:S02]  /*19c0*/  FSETP.GEU.AND P0, PT, R13, R10, PT ;  /* 0x0000000a0d00720b */ /* 0x000fe40003f0e000 */
[----:B------:R-:W-:Y:S01]  /*19d0*/  FSETP.GEU.AND P1, PT, R6, R11, PT ;  /* 0x0000000b0600720b */ /* 0x000fe20003f2e000 */
[----:B-1----:R-:W-:Y:S01]  /*19e0*/  IMAD.WIDE R4, R15, 0x4, R4 ;  /* 0x000000040f047825 */ /* 0x002fe200078e0204 */
[----:B------:R-:W-:Y:S02]  /*19f0*/  @!P2 SEL R10, R10, R13, !P0 ;  /* 0x0000000d0a0aa207 */ /* 0x000fe40004000000 */
[----:B------:R-:W-:Y:S01]  /*1a00*/  @!P3 SEL R11, R11, R6, !P1 ;  /* 0x000000060b0bb207 */ /* 0x000fe20004800000 */
[----:B0-----:R-:W-:-:S04]  /*1a10*/  IMAD.WIDE R2, R15, 0x4, R2 ;  /* 0x000000040f027825 */ /* 0x001fc800078e0202 */
[----:B------:R0:W-:Y:S02]  /*1a20*/  @!P5 STG.E.64 desc[UR4][R4.64], R10 ;  /* 0x0000000a0400d986 */ /* 0x0001e4000c101b04 */
[----:B0-----:R-:W-:Y:S05]  /*1a30*/  @P5 EXIT ;  /* 0x000000000000594d */ /* 0x001fea0003800000 */
[----:B-----5:R-:W-:Y:S01]  /*1a40*/  STG.E.64 desc[UR4][R2.64], R8 ;  /* 0x0000000802007986 */ /* 0x020fe2000c101b04 */
[----:B------:R-:W-:Y:S05]  /*1a50*/  EXIT ;  /* 0x000000000000794d */ /* 0x000fea0003800000 */
.L_x_0:
[----:B------:R-:W-:-:S00]  /*1a60*/  BRA `(.L_x_0) ;  /* 0xfffffffc00fc7947 */ /* 0x000fc0000383ffff */
[----:B------:R-:W-:-:S00]  /*1a70*/  NOP ;  /* 0x0000000000007918 */ /* 0x000fc00000000000 */
        /* <DEDUP_REMOVED lines=8> */
.L_x_1:


//--------------------- .nv.constant0.triton_poi_fused_cat_max_pool2d_with_indices_0 --------------------------
	.section	.nv.constant0.triton_poi_fused_cat_max_pool2d_with_indices_0,"a",@progbits
	.sectionflags	@""
	.align	4
.nv.constant0.triton_poi_fused_cat_max_pool2d_with_indices_0:
	.zero		556
